//
// Generated by NVIDIA NVVM Compiler
//
// Compiler Build ID: CL-36424714
// Cuda compilation tools, release 13.0, V13.0.88
// Based on NVVM 20.0.0
//

.version 9.0
.target sm_100
.address_size 64

	// .globl	_Z7vecSinePfS_
.global .align 4 .b8 __cudart_i2opi_f[24] = {65, 144, 67, 60, 153, 149, 98, 219, 192, 221, 52, 245, 209, 87, 39, 252, 41, 21, 68, 78, 110, 131, 249, 162};

.visible .entry _Z7vecSinePfS_(
	.param .u64 .ptr .align 1 _Z7vecSinePfS__param_0,
	.param .u64 .ptr .align 1 _Z7vecSinePfS__param_1
)
{
	.local .align 4 .b8 	__local_depot0[28];
	.reg .b64 	%SP;
	.reg .b64 	%SPL;
	.reg .pred 	%p<9>;
	.reg .b32 	%r<41>;
	.reg .b32 	%f<28>;
	.reg .b64 	%rd<29>;
	.reg .b64 	%fd<3>;

	mov.u64 	%SPL, __local_depot0;
	ld.param.u64 	%rd10, [_Z7vecSinePfS__param_0];
	ld.param.u64 	%rd9, [_Z7vecSinePfS__param_1];
	cvta.to.global.u64 	%rd11, %rd10;
	add.u64 	%rd1, %SPL, 0;
	mov.u32 	%r1, %ctaid.x;
	mul.wide.u32 	%rd13, %r1, 4;
	add.s64 	%rd14, %rd11, %rd13;
	ld.global.f32 	%f1, [%rd14];
	mul.f32 	%f7, %f1, 0f3F22F983;
	cvt.rni.s32.f32 	%r40, %f7;
	cvt.rn.f32.s32 	%f8, %r40;
	fma.rn.f32 	%f9, %f8, 0fBFC90FDA, %f1;
	fma.rn.f32 	%f10, %f8, 0fB3A22168, %f9;
	fma.rn.f32 	%f27, %f8, 0fA7C234C5, %f10;
	abs.f32 	%f3, %f1;
	setp.ltu.f32 	%p1, %f3, 0f47CE4780;
	@%p1 bra 	$L__BB0_8;
	setp.neu.f32 	%p2, %f3, 0f7F800000;
	@%p2 bra 	$L__BB0_3;
	mov.f32 	%f13, 0f00000000;
	mul.rn.f32 	%f27, %f1, %f13;
	mov.b32 	%r40, 0;
	bra.uni 	$L__BB0_8;
$L__BB0_3:
	mov.b32 	%r3, %f1;
	shl.b32 	%r17, %r3, 8;
	or.b32  	%r4, %r17, -2147483648;
	mov.b64 	%rd28, 0;
	mov.b32 	%r37, 0;
	mov.u64 	%rd26, __cudart_i2opi_f;
	mov.u64 	%rd27, %rd1;
$L__BB0_4:
	.pragma "nounroll";
	ld.global.nc.u32 	%r18, [%rd26];
	mad.wide.u32 	%rd17, %r18, %r4, %rd28;
	shr.u64 	%rd28, %rd17, 32;
	st.local.u32 	[%rd27], %rd17;
	add.s32 	%r37, %r37, 1;
	add.s64 	%rd27, %rd27, 4;
	add.s64 	%rd26, %rd26, 4;
	setp.ne.s32 	%p3, %r37, 6;
	@%p3 bra 	$L__BB0_4;
	shr.u32 	%r19, %r3, 23;
	st.local.u32 	[%rd1+24], %rd28;
	and.b32  	%r7, %r19, 31;
	and.b32  	%r20, %r19, 224;
	add.s32 	%r21, %r20, -128;
	shr.u32 	%r22, %r21, 5;
	mul.wide.u32 	%rd18, %r22, 4;
	sub.s64 	%rd8, %rd1, %rd18;
	ld.local.u32 	%r38, [%rd8+24];
	ld.local.u32 	%r39, [%rd8+20];
	setp.eq.s32 	%p4, %r7, 0;
	@%p4 bra 	$L__BB0_7;
	shf.l.wrap.b32 	%r38, %r39, %r38, %r7;
	ld.local.u32 	%r23, [%rd8+16];
	shf.l.wrap.b32 	%r39, %r23, %r39, %r7;
$L__BB0_7:
	shr.u32 	%r24, %r38, 30;
	shf.l.wrap.b32 	%r25, %r39, %r38, 2;
	shl.b32 	%r26, %r39, 2;
	shr.u32 	%r27, %r25, 31;
	add.s32 	%r28, %r27, %r24;
	neg.s32 	%r29, %r28;
	setp.lt.s32 	%p5, %r3, 0;
	selp.b32 	%r40, %r29, %r28, %p5;
	xor.b32  	%r30, %r25, %r3;
	shr.s32 	%r31, %r25, 31;
	xor.b32  	%r32, %r31, %r25;
	xor.b32  	%r33, %r31, %r26;
	cvt.u64.u32 	%rd19, %r32;
	shl.b64 	%rd20, %rd19, 32;
	cvt.u64.u32 	%rd21, %r33;
	or.b64  	%rd22, %rd20, %rd21;
	cvt.rn.f64.s64 	%fd1, %rd22;
	mul.f64 	%fd2, %fd1, 0d3BF921FB54442D19;
	cvt.rn.f32.f64 	%f11, %fd2;
	neg.f32 	%f12, %f11;
	setp.lt.s32 	%p6, %r30, 0;
	selp.f32 	%f27, %f12, %f11, %p6;
$L__BB0_8:
	cvta.to.global.u64 	%rd23, %rd9;
	mul.rn.f32 	%f14, %f27, %f27;
	and.b32  	%r35, %r40, 1;
	setp.eq.b32 	%p7, %r35, 1;
	selp.f32 	%f15, 0f3F800000, %f27, %p7;
	fma.rn.f32 	%f16, %f14, %f15, 0f00000000;
	fma.rn.f32 	%f17, %f14, 0f37CBAC00, 0fBAB607ED;
	selp.f32 	%f18, %f17, 0fB94D4153, %p7;
	selp.f32 	%f19, 0f3D2AAABB, 0f3C0885E4, %p7;
	fma.rn.f32 	%f20, %f18, %f14, %f19;
	selp.f32 	%f21, 0fBEFFFFFF, 0fBE2AAAA8, %p7;
	fma.rn.f32 	%f22, %f20, %f14, %f21;
	fma.rn.f32 	%f23, %f22, %f16, %f15;
	and.b32  	%r36, %r40, 2;
	setp.eq.s32 	%p8, %r36, 0;
	mov.f32 	%f24, 0f00000000;
	sub.f32 	%f25, %f24, %f23;
	selp.f32 	%f26, %f23, %f25, %p8;
	add.s64 	%rd25, %rd23, %rd13;
	st.global.f32 	[%rd25], %f26;
	ret;

}


// ===== COMPILED SASS (sm_100) =====

	.target	sm_100

	.elftype	@"ET_EXEC"


//--------------------- .note.nv.tkinfo           --------------------------
	.section	.note.nv.tkinfo,"",@"SHT_NOTE"
	.sectionflags	@"SHF_NOTE_NV_TKINFO"
	.tkinfo
        /*0018*/ 	.word	0x00000002
        /*0030*/ 	.string	""
        /*0030*/ 	.string	"ptxas"
        /*0030*/ 	.string	"Cuda compilation tools, release 13.0, V13.0.88"
        /*0030*/ 	.string	"Build cuda_13.0.r13.0/compiler.36424714_0"
        /*0030*/ 	.string	"-arch sm_100 -m 64 "



//--------------------- .note.nv.cuinfo           --------------------------
	.section	.note.nv.cuinfo,"",@"SHT_NOTE"
	.sectionflags	@"SHF_NOTE_NV_CUINFO"
        /*0018*/ 	.short	0x0002
        /*001a*/ 	.short	0x0064
        /*001c*/ 	.short	0x0082
	.zero		2


//--------------------- .nv.info                  --------------------------
	.section	.nv.info,"",@"SHT_CUDA_INFO"
	.align	4


	//----- nvinfo : EIATTR_REGCOUNT
	.align		4
        /*0000*/ 	.byte	0x04, 0x2f
        /*0002*/ 	.short	(.L_2 - .L_1)
	.align		4
.L_1:
        /*0004*/ 	.word	index@(_Z7vecSinePfS_)
        /*0008*/ 	.word	0x00000013


	//----- nvinfo : EIATTR_FRAME_SIZE
	.align		4
.L_2:
        /*000c*/ 	.byte	0x04, 0x11
        /*000e*/ 	.short	(.L_4 - .L_3)
	.align		4
.L_3:
        /*0010*/ 	.word	index@(_Z7vecSinePfS_)
        /*0014*/ 	.word	0x00000000


	//----- nvinfo : EIATTR_MIN_STACK_SIZE
	.align		4
.L_4:
        /*0018*/ 	.byte	0x04, 0x12
        /*001a*/ 	.short	(.L_6 - .L_5)
	.align		4
.L_5:
        /*001c*/ 	.word	index@(_Z7vecSinePfS_)
        /*0020*/ 	.word	0x00000000
.L_6:


//--------------------- .nv.compat                --------------------------
	.section	.nv.compat,"",@"SHT_CUDA_COMPAT_INFO"
	.align	4
        /*0000*/ 	.byte	0x02, 0x09, 0x00, 0x00, 0x02, 0x02, 0x01, 0x00, 0x02, 0x05, 0x05, 0x00, 0x03, 0x07, 0x01, 0x01
        /*0010*/ 	.byte	0x02, 0x03, 0x00, 0x00, 0x02, 0x06, 0x01, 0x00, 0x04, 0x0b, 0x08, 0x00, 0x01, 0x00, 0x00, 0x00
        /*0020*/ 	.byte	0x00, 0x00, 0x00, 0x00


//--------------------- .nv.info._Z7vecSinePfS_   --------------------------
	.section	.nv.info._Z7vecSinePfS_,"",@"SHT_CUDA_INFO"
	.sectionflags	@""
	.align	4


	//----- nvinfo : EIATTR_CUDA_API_VERSION
	.align		4
        /*0000*/ 	.byte	0x04, 0x37
        /*0002*/ 	.short	(.L_8 - .L_7)
.L_7:
        /*0004*/ 	.word	0x00000082


	//----- nvinfo : EIATTR_KPARAM_INFO
	.align		4
.L_8:
        /*0008*/ 	.byte	0x04, 0x17
        /*000a*/ 	.short	(.L_10 - .L_9)
.L_9:
        /*000c*/ 	.word	0x00000000
        /*0010*/ 	.short	0x0001
        /*0012*/ 	.short	0x0008
        /*0014*/ 	.byte	0x00, 0xf5, 0x21, 0x00


	//----- nvinfo : EIATTR_KPARAM_INFO
	.align		4
.L_10:
        /*0018*/ 	.byte	0x04, 0x17
        /*001a*/ 	.short	(.L_12 - .L_11)
.L_11:
        /*001c*/ 	.word	0x00000000
        /*0020*/ 	.short	0x0000
        /*0022*/ 	.short	0x0000
        /*0024*/ 	.byte	0x00, 0xf5, 0x21, 0x00


	//----- nvinfo : EIATTR_SPARSE_MMA_MASK
	.align		4
.L_12:
        /*0028*/ 	.byte	0x03, 0x50
        /*002a*/ 	.short	0x0000


	//----- nvinfo : EIATTR_MAXREG_COUNT
	.align		4
        /*002c*/ 	.byte	0x03, 0x1b
        /*002e*/ 	.short	0x00ff


	//----- nvinfo : EIATTR_MERCURY_ISA_VERSION
	.align		4
        /*0030*/ 	.byte	0x03, 0x5f
        /*0032*/ 	.short	0x0101


	//----- nvinfo : EIATTR_VRC_CTA_INIT_COUNT
	.align		4
        /*0034*/ 	.byte	0x02, 0x4a
	.zero		1
	.zero		1


	//----- nvinfo : EIATTR_EXIT_INSTR_OFFSETS
	.align		4
        /*0038*/ 	.byte	0x04, 0x1c
        /*003a*/ 	.short	(.L_14 - .L_13)


	//   ....[0]....
.L_13:
        /*003c*/ 	.word	0x00000800


	//----- nvinfo : EIATTR_CBANK_PARAM_SIZE
	.align		4
.L_14:
        /*0040*/ 	.byte	0x03, 0x19
        /*0042*/ 	.short	0x0010


	//----- nvinfo : EIATTR_PARAM_CBANK
	.align		4
        /*0044*/ 	.byte	0x04, 0x0a
        /*0046*/ 	.short	(.L_16 - .L_15)
	.align		4
.L_15:
        /*0048*/ 	.word	index@(.nv.constant0._Z7vecSinePfS_)
        /*004c*/ 	.short	0x0380
        /*004e*/ 	.short	0x0010


	//----- nvinfo : EIATTR_SW_WAR
	.align		4
.L_16:
        /*0050*/ 	.byte	0x04, 0x36
        /*0052*/ 	.short	(.L_18 - .L_17)
.L_17:
        /*0054*/ 	.word	0x00000008
.L_18:


//--------------------- .nv.callgraph             --------------------------
	.section	.nv.callgraph,"",@"SHT_CUDA_CALLGRAPH"
	.align	4
	.sectionentsize	8
	.align		4
        /*0000*/ 	.word	0x00000000
	.align		4
        /*0004*/ 	.word	0xffffffff
	.align		4
        /*0008*/ 	.word	0x00000000
	.align		4
        /*000c*/ 	.word	0xfffffffe
	.align		4
        /*0010*/ 	.word	0x00000000
	.align		4
        /*0014*/ 	.word	0xfffffffd
	.align		4
        /*0018*/ 	.word	0x00000000
	.align		4
        /*001c*/ 	.word	0xfffffffc


//--------------------- .nv.constant4             --------------------------
	.section	.nv.constant4,"a",@progbits
	.align	8
	.align		8
.nv.constant4:
        /*0000*/ 	.dword	__cudart_i2opi_f


//--------------------- .text._Z7vecSinePfS_      --------------------------
	.section	.text._Z7vecSinePfS_,"ax",@progbits
	.align	128
        .global         _Z7vecSinePfS_
        .type           _Z7vecSinePfS_,@function
        .size           _Z7vecSinePfS_,(.L_x_4 - _Z7vecSinePfS_)
        .other          _Z7vecSinePfS_,@"STO_CUDA_ENTRY STV_DEFAULT"
_Z7vecSinePfS_:
.text._Z7vecSinePfS_:
[----:B------:R-:W-:Y:S01]  /*0000*/  LDC R1, c[0x0][0x37c] ;  /* 0x0000df00ff017b82 */ /* 0x000fe20000000800 */
[----:B------:R-:W0:Y:S07]  /*0010*/  S2R R2, SR_CTAID.X ;  /* 0x0000000000027919 */ /* 0x000e2e0000002500 */
[----:B------:R-:W0:Y:S01]  /*0020*/  LDC.64 R4, c[0x0][0x380] ;  /* 0x0000e000ff047b82 */ /* 0x000e220000000a00 */
[----:B------:R-:W1:Y:S01]  /*0030*/  LDCU.64 UR6, c[0x0][0x358] ;  /* 0x00006b00ff0677ac */ /* 0x000e620008000a00 */
[----:B0-----:R-:W-:-:S05]  /*0040*/  IMAD.WIDE.U32 R4, R2, 0x4, R4 ;  /* 0x0000000402047825 */ /* 0x001fca00078e0004 */
[----:B-1----:R-:W2:Y:S02]  /*0050*/  LDG.E R0, desc[UR6][R4.64] ;  /* 0x0000000604007981 */ /* 0x002ea4000c1e1900 */
[C---:B--2---:R-:W-:Y:S01]  /*0060*/  FMUL R3, R0.reuse, 0.63661974668502807617 ;  /* 0x3f22f98300037820 */ /* 0x044fe20000400000 */
[----:B------:R-:W-:-:S05]  /*0070*/  FSETP.GE.AND P0, PT, |R0|, 105615, PT ;  /* 0x47ce47800000780b */ /* 0x000fca0003f06200 */
[----:B------:R-:W0:Y:S02]  /*0080*/  F2I.NTZ R3, R3 ;  /* 0x0000000300037305 */ /* 0x000e240000203100 */
[----:B0-----:R-:W-:-:S05]  /*0090*/  I2FP.F32.S32 R7, R3 ;  /* 0x0000000300077245 */ /* 0x001fca0000201400 */
[----:B------:R-:W-:-:S04]  /*00a0*/  FFMA R6, R7, -1.5707962512969970703, R0 ;  /* 0xbfc90fda07067823 */ /* 0x000fc80000000000 */
[----:B------:R-:W-:-:S04]  /*00b0*/  FFMA R6, R7, -7.5497894158615963534e-08, R6 ;  /* 0xb3a2216807067823 */ /* 0x000fc80000000006 */
[----:B------:R-:W-:Y:S01]  /*00c0*/  FFMA R6, R7, -5.3903029534742383927e-15, R6 ;  /* 0xa7c234c507067823 */ /* 0x000fe20000000006 */
[----:B------:R-:W-:Y:S06]  /*00d0*/  @!P0 BRA `(.L_x_0) ;  /* 0x0000000400788947 */ /* 0x000fec0003800000 */
[----:B------:R-:W-:-:S13]  /*00e0*/  FSETP.NEU.AND P0, PT, |R0|, +INF , PT ;  /* 0x7f8000000000780b */ /* 0x000fda0003f0d200 */
[----:B------:R-:W-:Y:S01]  /*00f0*/  @!P0 FMUL R6, RZ, R0 ;  /* 0x00000000ff068220 */ /* 0x000fe20000400000 */
[----:B------:R-:W-:Y:S01]  /*0100*/  @!P0 IMAD.MOV.U32 R3, RZ, RZ, RZ ;  /* 0x000000ffff038224 */ /* 0x000fe200078e00ff */
[----:B------:R-:W-:Y:S06]  /*0110*/  @!P0 BRA `(.L_x_0) ;  /* 0x0000000400688947 */ /* 0x000fec0003800000 */
[----:B------:R-:W-:Y:S01]  /*0120*/  IMAD.SHL.U32 R4, R0, 0x100, RZ ;  /* 0x0000010000047824 */ /* 0x000fe200078e00ff */
[----:B------:R-:W0:Y:S01]  /*0130*/  LDCU.64 UR8, c[0x4][URZ] ;  /* 0x01000000ff0877ac */ /* 0x000e220008000a00 */
[----:B------:R-:W-:Y:S02]  /*0140*/  IMAD.MOV.U32 R3, RZ, RZ, RZ ;  /* 0x000000ffff037224 */ /* 0x000fe400078e00ff */
[----:B------:R-:W-:Y:S01]  /*0150*/  IMAD.MOV.U32 R9, RZ, RZ, RZ ;  /* 0x000000ffff097224 */ /* 0x000fe200078e00ff */
[----:B------:R-:W-:Y:S01]  /*0160*/  LOP3.LUT R8, R4, 0x80000000, RZ, 0xfc, !PT ;  /* 0x8000000004087812 */ /* 0x000fe200078efcff */
[----:B------:R-:W-:Y:S01]  /*0170*/  IMAD.MOV.U32 R16, RZ, RZ, RZ ;  /* 0x000000ffff107224 */ /* 0x000fe200078e00ff */
[----:B------:R-:W-:-:S06]  /*0180*/  UMOV UR4, URZ ;  /* 0x000000ff00047c82 */ /* 0x000fcc0008000000 */
.L_x_1:
[----:B0-----:R-:W-:Y:S01]  /*0190*/  MOV R6, UR8 ;  /* 0x0000000800067c02 */ /* 0x001fe20008000f00 */
[----:B------:R-:W-:-:S05]  /*01a0*/  IMAD.U32 R7, RZ, RZ, UR9 ;  /* 0x00000009ff077e24 */ /* 0x000fca000f8e00ff */
[----:B------:R-:W2:Y:S01]  /*01b0*/  LDG.E.CONSTANT R5, desc[UR6][R6.64] ;  /* 0x0000000606057981 */ /* 0x000ea2000c1e9900 */
[----:B------:R-:W-:Y:S01]  /*01c0*/  UIADD3 UR4, UPT, UPT, UR4, 0x1, URZ ;  /* 0x0000000104047890 */ /* 0x000fe2000fffe0ff */
[C---:B------:R-:W-:Y:S01]  /*01d0*/  ISETP.EQ.AND P0, PT, R16.reuse, RZ, PT ;  /* 0x000000ff1000720c */ /* 0x040fe20003f02270 */
[----:B------:R-:W-:Y:S01]  /*01e0*/  UIADD3 UR8, UP1, UPT, UR8, 0x4, URZ ;  /* 0x0000000408087890 */ /* 0x000fe2000ff3e0ff */
[C---:B------:R-:W-:Y:S01]  /*01f0*/  ISETP.EQ.AND P1, PT, R16.reuse, 0x4, PT ;  /* 0x000000041000780c */ /* 0x040fe20003f22270 */
[----:B------:R-:W-:Y:S01]  /*0200*/  UISETP.NE.AND UP0, UPT, UR4, 0x6, UPT ;  /* 0x000000060400788c */ /* 0x000fe2000bf05270 */
[C---:B------:R-:W-:Y:S01]  /*0210*/  ISETP.EQ.AND P2, PT, R16.reuse, 0x8, PT ;  /* 0x000000081000780c */ /* 0x040fe20003f42270 */
[----:B------:R-:W-:Y:S01]  /*0220*/  UIADD3.X UR9, UPT, UPT, URZ, UR9, URZ, UP1, !UPT ;  /* 0x00000009ff097290 */ /* 0x000fe20008ffe4ff */
[C---:B------:R-:W-:Y:S02]  /*0230*/  ISETP.EQ.AND P3, PT, R16.reuse, 0xc, PT ;  /* 0x0000000c1000780c */ /* 0x040fe40003f62270 */
[----:B------:R-:W-:-:S02]  /*0240*/  ISETP.EQ.AND P4, PT, R16, 0x10, PT ;  /* 0x000000101000780c */ /* 0x000fc40003f82270 */
[C---:B------:R-:W-:Y:S01]  /*0250*/  ISETP.EQ.AND P5, PT, R16.reuse, 0x14, PT ;  /* 0x000000141000780c */ /* 0x040fe20003fa2270 */
[----:B------:R-:W-:Y:S02]  /*0260*/  VIADD R16, R16, 0x4 ;  /* 0x0000000410107836 */ /* 0x000fe40000000000 */
[----:B--2---:R-:W-:-:S03]  /*0270*/  IMAD.WIDE.U32 R4, R5, R8, RZ ;  /* 0x0000000805047225 */ /* 0x004fc600078e00ff */
[----:B------:R-:W-:-:S04]  /*0280*/  IADD3 R4, P6, PT, R4, R3, RZ ;  /* 0x0000000304047210 */ /* 0x000fc80007fde0ff */
[----:B------:R-:W-:Y:S01]  /*0290*/  @P2 MOV R12, R4 ;  /* 0x00000004000c2202 */ /* 0x000fe20000000f00 */
[----:B------:R-:W-:Y:S02]  /*02a0*/  IMAD.X R3, R5, 0x1, R9, P6 ;  /* 0x0000000105037824 */ /* 0x000fe400030e0609 */
[--C-:B------:R-:W-:Y:S02]  /*02b0*/  @P0 IMAD.MOV.U32 R10, RZ, RZ, R4.reuse ;  /* 0x000000ffff0a0224 */ /* 0x100fe400078e0004 */
[--C-:B------:R-:W-:Y:S02]  /*02c0*/  @P1 IMAD.MOV.U32 R11, RZ, RZ, R4.reuse ;  /* 0x000000ffff0b1224 */ /* 0x100fe400078e0004 */
[--C-:B------:R-:W-:Y:S02]  /*02d0*/  @P3 IMAD.MOV.U32 R13, RZ, RZ, R4.reuse ;  /* 0x000000ffff0d3224 */ /* 0x100fe400078e0004 */
[--C-:B------:R-:W-:Y:S02]  /*02e0*/  @P4 IMAD.MOV.U32 R14, RZ, RZ, R4.reuse ;  /* 0x000000ffff0e4224 */ /* 0x100fe400078e0004 */
[----:B------:R-:W-:Y:S01]  /*02f0*/  @P5 IMAD.MOV.U32 R15, RZ, RZ, R4 ;  /* 0x000000ffff0f5224 */ /* 0x000fe200078e0004 */
[----:B------:R-:W-:Y:S06]  /*0300*/  BRA.U UP0, `(.L_x_1) ;  /* 0xfffffffd00a07547 */ /* 0x000fec000b83ffff */
[----:B------:R-:W-:-:S04]  /*0310*/  SHF.R.U32.HI R4, RZ, 0x17, R0 ;  /* 0x00000017ff047819 */ /* 0x000fc80000011600 */
[C---:B------:R-:W-:Y:S02]  /*0320*/  LOP3.LUT R5, R4.reuse, 0xe0, RZ, 0xc0, !PT ;  /* 0x000000e004057812 */ /* 0x040fe400078ec0ff */
[----:B------:R-:W-:Y:S02]  /*0330*/  LOP3.LUT P6, RZ, R4, 0x1f, RZ, 0xc0, !PT ;  /* 0x0000001f04ff7812 */ /* 0x000fe400078cc0ff */
[----:B------:R-:W-:-:S04]  /*0340*/  IADD3 R5, PT, PT, R5, -0x80, RZ ;  /* 0xffffff8005057810 */ /* 0x000fc80007ffe0ff */
[----:B------:R-:W-:-:S05]  /*0350*/  SHF.R.U32.HI R5, RZ, 0x5, R5 ;  /* 0x00000005ff057819 */ /* 0x000fca0000011605 */
[----:B------:R-:W-:-:S05]  /*0360*/  IMAD.U32 R7, R5, -0x4, RZ ;  /* 0xfffffffc05077824 */ /* 0x000fca00078e00ff */
[C---:B------:R-:W-:Y:S02]  /*0370*/  ISETP.EQ.AND P3, PT, R7.reuse, -0x18, PT ;  /* 0xffffffe80700780c */ /* 0x040fe40003f62270 */
[C---:B------:R-:W-:Y:S02]  /*0380*/  ISETP.EQ.AND P4, PT, R7.reuse, -0x14, PT ;  /* 0xffffffec0700780c */ /* 0x040fe40003f82270 */
[C---:B------:R-:W-:Y:S02]  /*0390*/  ISETP.EQ.AND P2, PT, R7.reuse, -0x10, PT ;  /* 0xfffffff00700780c */ /* 0x040fe40003f42270 */
[C---:B------:R-:W-:Y:S02]  /*03a0*/  ISETP.EQ.AND P1, PT, R7.reuse, -0xc, PT ;  /* 0xfffffff40700780c */ /* 0x040fe40003f22270 */
[C---:B------:R-:W-:Y:S02]  /*03b0*/  ISETP.EQ.AND P0, PT, R7.reuse, -0x8, PT ;  /* 0xfffffff80700780c */ /* 0x040fe40003f02270 */
[----:B------:R-:W-:-:S03]  /*03c0*/  ISETP.EQ.AND P5, PT, R7, RZ, PT ;  /* 0x000000ff0700720c */ /* 0x000fc60003fa2270 */
[--C-:B------:R-:W-:Y:S01]  /*03d0*/  @P3 IMAD.MOV.U32 R5, RZ, RZ, R10.reuse ;  /* 0x000000ffff053224 */ /* 0x100fe200078e000a */
[C---:B------:R-:W-:Y:S01]  /*03e0*/  ISETP.EQ.AND P3, PT, R7.reuse, -0x4, PT ;  /* 0xfffffffc0700780c */ /* 0x040fe20003f62270 */
[----:B------:R-:W-:Y:S02]  /*03f0*/  @P4 IMAD.MOV.U32 R6, RZ, RZ, R10 ;  /* 0x000000ffff064224 */ /* 0x000fe400078e000a */
[----:B------:R-:W-:Y:S01]  /*0400*/  @P4 IMAD.MOV.U32 R5, RZ, RZ, R11 ;  /* 0x000000ffff054224 */ /* 0x000fe200078e000b */
[----:B------:R-:W-:Y:S01]  /*0410*/  ISETP.EQ.AND P4, PT, R7, 0x4, PT ;  /* 0x000000040700780c */ /* 0x000fe20003f82270 */
[--C-:B------:R-:W-:Y:S01]  /*0420*/  @P2 IMAD.MOV.U32 R5, RZ, RZ, R12.reuse ;  /* 0x000000ffff052224 */ /* 0x100fe200078e000c */
[----:B------:R-:W-:Y:S01]  /*0430*/  @P2 MOV R6, R11 ;  /* 0x0000000b00062202 */ /* 0x000fe20000000f00 */
[----:B------:R-:W-:Y:S01]  /*0440*/  @P1 IMAD.MOV.U32 R5, RZ, RZ, R13 ;  /* 0x000000ffff051224 */ /* 0x000fe200078e000d */
[----:B------:R-:W-:Y:S01]  /*0450*/  @P0 MOV R5, R14 ;  /* 0x0000000e00050202 */ /* 0x000fe20000000f00 */
[----:B------:R-:W-:-:S02]  /*0460*/  @P1 IMAD.MOV.U32 R6, RZ, RZ, R12 ;  /* 0x000000ffff061224 */ /* 0x000fc400078e000c */
[----:B------:R-:W-:Y:S02]  /*0470*/  @P0 IMAD.MOV.U32 R6, RZ, RZ, R13 ;  /* 0x000000ffff060224 */ /* 0x000fe400078e000d */
[----:B------:R-:W-:Y:S02]  /*0480*/  @P3 IMAD.MOV.U32 R5, RZ, RZ, R15 ;  /* 0x000000ffff053224 */ /* 0x000fe400078e000f */
[----:B------:R-:W-:Y:S02]  /*0490*/  @P5 IMAD.MOV.U32 R5, RZ, RZ, R3 ;  /* 0x000000ffff055224 */ /* 0x000fe400078e0003 */
[----:B------:R-:W-:Y:S02]  /*04a0*/  @P3 IMAD.MOV.U32 R6, RZ, RZ, R14 ;  /* 0x000000ffff063224 */ /* 0x000fe400078e000e */
[----:B------:R-:W-:Y:S01]  /*04b0*/  @P5 IMAD.MOV.U32 R6, RZ, RZ, R15 ;  /* 0x000000ffff065224 */ /* 0x000fe200078e000f */
[----:B------:R-:W-:Y:S01]  /*04c0*/  @P4 MOV R6, R3 ;  /* 0x0000000300064202 */ /* 0x000fe20000000f00 */
[----:B------:R-:W-:Y:S01]  /*04d0*/  IMAD.MOV.U32 R9, RZ, RZ, R5 ;  /* 0x000000ffff097224 */ /* 0x000fe200078e0005 */
[----:B------:R-:W-:Y:S06]  /*04e0*/  @!P6 BRA `(.L_x_2) ;  /* 0x00000000002ce947 */ /* 0x000fec0003800000 */
[----:B------:R-:W-:Y:S01]  /*04f0*/  @P2 IMAD.MOV.U32 R5, RZ, RZ, R10 ;  /* 0x000000ffff052224 */ /* 0x000fe200078e000a */
[----:B------:R-:W-:Y:S01]  /*0500*/  LOP3.LUT R4, R4, 0x1f, RZ, 0xc0, !PT ;  /* 0x0000001f04047812 */ /* 0x000fe200078ec0ff */
[----:B------:R-:W-:Y:S01]  /*0510*/  @P1 IMAD.MOV.U32 R5, RZ, RZ, R11 ;  /* 0x000000ffff051224 */ /* 0x000fe200078e000b */
[----:B------:R-:W-:Y:S01]  /*0520*/  @P0 MOV R5, R12 ;  /* 0x0000000c00050202 */ /* 0x000fe20000000f00 */
[----:B------:R-:W-:Y:S01]  /*0530*/  @P3 IMAD.MOV.U32 R5, RZ, RZ, R13 ;  /* 0x000000ffff053224 */ /* 0x000fe200078e000d */
[----:B------:R-:W-:Y:S01]  /*0540*/  ISETP.EQ.AND P0, PT, R7, 0x8, PT ;  /* 0x000000080700780c */ /* 0x000fe20003f02270 */
[----:B------:R-:W-:Y:S01]  /*0550*/  @P5 IMAD.MOV.U32 R5, RZ, RZ, R14 ;  /* 0x000000ffff055224 */ /* 0x000fe200078e000e */
[----:B------:R-:W-:Y:S01]  /*0560*/  SHF.L.W.U32.HI R9, R6, R4, R9 ;  /* 0x0000000406097219 */ /* 0x000fe20000010e09 */
[----:B------:R-:W-:-:S10]  /*0570*/  @P4 IMAD.MOV.U32 R5, RZ, RZ, R15 ;  /* 0x000000ffff054224 */ /* 0x000fd400078e000f */
[----:B------:R-:W-:-:S04]  /*0580*/  @P0 MOV R5, R3 ;  /* 0x0000000300050202 */ /* 0x000fc80000000f00 */
[----:B------:R-:W-:-:S07]  /*0590*/  SHF.L.W.U32.HI R6, R5, R4, R6 ;  /* 0x0000000405067219 */ /* 0x000fce0000010e06 */
.L_x_2:
[C---:B------:R-:W-:Y:S01]  /*05a0*/  SHF.L.W.U32.HI R8, R6.reuse, 0x2, R9 ;  /* 0x0000000206087819 */ /* 0x040fe20000010e09 */
[----:B------:R-:W-:Y:S01]  /*05b0*/  IMAD.SHL.U32 R6, R6, 0x4, RZ ;  /* 0x0000000406067824 */ /* 0x000fe200078e00ff */
[----:B------:R-:W-:Y:S01]  /*05c0*/  UMOV UR4, 0x54442d19 ;  /* 0x54442d1900047882 */ /* 0x000fe20000000000 */
[----:B------:R-:W-:Y:S01]  /*05d0*/  UMOV UR5, 0x3bf921fb ;  /* 0x3bf921fb00057882 */ /* 0x000fe20000000000 */
[----:B------:R-:W-:Y:S02]  /*05e0*/  SHF.R.S32.HI R3, RZ, 0x1f, R8 ;  /* 0x0000001fff037819 */ /* 0x000fe40000011408 */
[----:B------:R-:W-:Y:S02]  /*05f0*/  ISETP.GE.AND P0, PT, R0, RZ, PT ;  /* 0x000000ff0000720c */ /* 0x000fe40003f06270 */
[C---:B------:R-:W-:Y:S02]  /*0600*/  LOP3.LUT R6, R3.reuse, R6, RZ, 0x3c, !PT ;  /* 0x0000000603067212 */ /* 0x040fe400078e3cff */
[----:B------:R-:W-:-:S02]  /*0610*/  LOP3.LUT R7, R3, R8, RZ, 0x3c, !PT ;  /* 0x0000000803077212 */ /* 0x000fc400078e3cff */
[----:B------:R-:W-:Y:S02]  /*0620*/  SHF.R.U32.HI R3, RZ, 0x1e, R9 ;  /* 0x0000001eff037819 */ /* 0x000fe40000011609 */
[----:B------:R-:W0:Y:S01]  /*0630*/  I2F.F64.S64 R4, R6 ;  /* 0x0000000600047312 */ /* 0x000e220000301c00 */
[C---:B------:R-:W-:Y:S02]  /*0640*/  LOP3.LUT R0, R8.reuse, R0, RZ, 0x3c, !PT ;  /* 0x0000000008007212 */ /* 0x040fe400078e3cff */
[----:B------:R-:W-:Y:S02]  /*0650*/  LEA.HI R3, R8, R3, RZ, 0x1 ;  /* 0x0000000308037211 */ /* 0x000fe400078f08ff */
[----:B------:R-:W-:-:S03]  /*0660*/  ISETP.GE.AND P1, PT, R0, RZ, PT ;  /* 0x000000ff0000720c */ /* 0x000fc60003f26270 */
[----:B------:R-:W-:-:S04]  /*0670*/  IMAD.MOV R0, RZ, RZ, -R3 ;  /* 0x000000ffff007224 */ /* 0x000fc800078e0a03 */
[----:B------:R-:W-:Y:S01]  /*0680*/  @!P0 IMAD.MOV.U32 R3, RZ, RZ, R0 ;  /* 0x000000ffff038224 */ /* 0x000fe200078e0000 */
[----:B0-----:R-:W-:-:S10]  /*0690*/  DMUL R4, R4, UR4 ;  /* 0x0000000404047c28 */ /* 0x001fd40008000000 */
[----:B------:R-:W0:Y:S02]  /*06a0*/  F2F.F32.F64 R4, R4 ;  /* 0x0000000400047310 */ /* 0x000e240000301000 */
[----:B0-----:R-:W-:-:S07]  /*06b0*/  FSEL R6, -R4, R4, !P1 ;  /* 0x0000000404067208 */ /* 0x001fce0004800100 */
.L_x_0:
[----:B------:R-:W-:Y:S01]  /*06c0*/  MOV R0, 0x37cbac00 ;  /* 0x37cbac0000007802 */ /* 0x000fe20000000f00 */
[----:B------:R-:W-:Y:S01]  /*06d0*/  FMUL R7, R6, R6 ;  /* 0x0000000606077220 */ /* 0x000fe20000400000 */
[----:B------:R-:W-:Y:S01]  /*06e0*/  LOP3.LUT R8, R3, 0x1, RZ, 0xc0, !PT ;  /* 0x0000000103087812 */ /* 0x000fe200078ec0ff */
[----:B------:R-:W0:Y:S01]  /*06f0*/  LDC.64 R4, c[0x0][0x388] ;  /* 0x0000e200ff047b82 */ /* 0x000e220000000a00 */
[----:B------:R-:W-:Y:S02]  /*0700*/  IMAD.MOV.U32 R9, RZ, RZ, 0x3effffff ;  /* 0x3effffffff097424 */ /* 0x000fe400078e00ff */
[----:B------:R-:W-:Y:S01]  /*0710*/  FFMA R0, R7, R0, -0.0013887860113754868507 ;  /* 0xbab607ed07007423 */ /* 0x000fe20000000000 */
[----:B------:R-:W-:Y:S01]  /*0720*/  ISETP.NE.U32.AND P0, PT, R8, 0x1, PT ;  /* 0x000000010800780c */ /* 0x000fe20003f05070 */
[----:B------:R-:W-:Y:S01]  /*0730*/  IMAD.MOV.U32 R8, RZ, RZ, 0x3d2aaabb ;  /* 0x3d2aaabbff087424 */ /* 0x000fe200078e00ff */
[----:B------:R-:W-:Y:S02]  /*0740*/  LOP3.LUT P1, RZ, R3, 0x2, RZ, 0xc0, !PT ;  /* 0x0000000203ff7812 */ /* 0x000fe4000782c0ff */
[----:B------:R-:W-:-:S02]  /*0750*/  FSEL R0, R0, -0.00019574658654164522886, !P0 ;  /* 0xb94d415300007808 */ /* 0x000fc40004000000 */
[----:B------:R-:W-:Y:S02]  /*0760*/  FSEL R8, R8, 0.0083327032625675201416, !P0 ;  /* 0x3c0885e408087808 */ /* 0x000fe40004000000 */
[----:B------:R-:W-:-:S03]  /*0770*/  FSEL R3, -R9, -0.16666662693023681641, !P0 ;  /* 0xbe2aaaa809037808 */ /* 0x000fc60004000100 */
[----:B------:R-:W-:Y:S01]  /*0780*/  FFMA R8, R7, R0, R8 ;  /* 0x0000000007087223 */ /* 0x000fe20000000008 */
[----:B------:R-:W-:-:S03]  /*0790*/  FSEL R0, R6, 1, P0 ;  /* 0x3f80000006007808 */ /* 0x000fc60000000000 */
[C---:B------:R-:W-:Y:S02]  /*07a0*/  FFMA R3, R7.reuse, R8, R3 ;  /* 0x0000000807037223 */ /* 0x040fe40000000003 */
[----:B------:R-:W-:-:S04]  /*07b0*/  FFMA R7, R7, R0, RZ ;  /* 0x0000000007077223 */ /* 0x000fc800000000ff */
[----:B------:R-:W-:Y:S01]  /*07c0*/  FFMA R3, R7, R3, R0 ;  /* 0x0000000307037223 */ /* 0x000fe20000000000 */
[----:B0-----:R-:W-:-:S04]  /*07d0*/  IMAD.WIDE.U32 R4, R2, 0x4, R4 ;  /* 0x0000000402047825 */ /* 0x001fc800078e0004 */
[----:B------:R-:W-:-:S05]  /*07e0*/  @P1 FADD R3, RZ, -R3 ;  /* 0x80000003ff031221 */ /* 0x000fca0000000000 */
[----:B------:R-:W-:Y:S01]  /*07f0*/  STG.E desc[UR6][R4.64], R3 ;  /* 0x0000000304007986 */ /* 0x000fe2000c101906 */
[----:B------:R-:W-:Y:S05]  /*0800*/  EXIT ;  /* 0x000000000000794d */ /* 0x000fea0003800000 */
.L_x_3:
[----:B------:R-:W-:-:S00]  /*0810*/  BRA `(.L_x_3) ;  /* 0xfffffffc00fc7947 */ /* 0x000fc0000383ffff */
[----:B------:R-:W-:-:S00]  /*0820*/  NOP ;  /* 0x0000000000007918 */ /* 0x000fc00000000000 */
        /* <DEDUP_REMOVED lines=13> */
.L_x_4:


//--------------------- .nv.global.init           --------------------------
	.section	.nv.global.init,"aw",@progbits
	.align	4
.nv.global.init:
	.type		__cudart_i2opi_f,@object
	.size		__cudart_i2opi_f,(.L_0 - __cudart_i2opi_f)
__cudart_i2opi_f:
        /*0000*/ 	.byte	0x41, 0x90, 0x43, 0x3c, 0x99, 0x95, 0x62, 0xdb, 0xc0, 0xdd, 0x34, 0xf5, 0xd1, 0x57, 0x27, 0xfc
        /*0010*/ 	.byte	0x29, 0x15, 0x44, 0x4e, 0x6e, 0x83, 0xf9, 0xa2
.L_0:


//--------------------- .nv.shared.reserved.0     --------------------------
	.section	.nv.shared.reserved.0,"aw",@nobits
	.weak		__nv_reservedSMEM_offset_0_alias
	.size		__nv_reservedSMEM_offset_0_alias, 0, 64
	.other		__nv_reservedSMEM_offset_0_alias,@"STO_CUDA_RESERVED_SHARED STV_DEFAULT"
__nv_reservedSMEM_offset_0_alias:
	.zero		0
	.zero		64


//--------------------- .nv.constant0._Z7vecSinePfS_ --------------------------
	.section	.nv.constant0._Z7vecSinePfS_,"a",@progbits
	.sectionflags	@""
	.align	4
.nv.constant0._Z7vecSinePfS_:
	.zero		912


//--------------------- SYMBOLS --------------------------

	.type		.nv.reservedSmem.offset0,@object
	.size		.nv.reservedSmem.offset0,0x4
